	.headerflags	@"EF_CUDA_TEXMODE_UNIFIED EF_CUDA_64BIT_ADDRESS EF_CUDA_ACCELERATORS EF_CUDA_SM90 EF_CUDA_VIRTUAL_SM(EF_CUDA_SM90)"
	.elftype	@"ET_EXEC"


//--------------------- .nv.info                  --------------------------
	.section	.nv.info,"",@"SHT_CUDA_INFO"
	.align	4


	//----- nvinfo : EIATTR_REGCOUNT
	.align		4
        /*0000*/ 	.byte	0x04, 0x2f
        /*0002*/ 	.short	(.L_1 - .L_0)
	.align		4
.L_0:
        /*0004*/ 	.word	index@(triton_poi_fused_clone_35)
        /*0008*/ 	.word	0x0000000e


	//----- nvinfo : EIATTR_MIN_STACK_SIZE
	.align		4
.L_1:
        /*000c*/ 	.byte	0x04, 0x12
        /*000e*/ 	.short	(.L_3 - .L_2)
	.align		4
.L_2:
        /*0010*/ 	.word	index@(triton_poi_fused_clone_35)
        /*0014*/ 	.word	0x00000000


	//----- nvinfo : EIATTR_FRAME_SIZE
	.align		4
.L_3:
        /*0018*/ 	.byte	0x04, 0x11
        /*001a*/ 	.short	(.L_5 - .L_4)
	.align		4
.L_4:
        /*001c*/ 	.word	index@(triton_poi_fused_clone_35)
        /*0020*/ 	.word	0x00000000


	//----- nvinfo : EIATTR_MIN_STACK_SIZE
	.align		4
.L_5:
        /*0024*/ 	.byte	0x04, 0x12
        /*0026*/ 	.short	(.L_7 - .L_6)
	.align		4
.L_6:
        /*0028*/ 	.word	index@(triton_poi_fused_clone_35)
        /*002c*/ 	.word	0x00000000
.L_7:


//--------------------- .nv.info.triton_poi_fused_clone_35 --------------------------
	.section	.nv.info.triton_poi_fused_clone_35,"",@"SHT_CUDA_INFO"
	.sectionflags	@""
	.align	4


	//----- nvinfo : EIATTR_CUDA_API_VERSION
	.align		4
        /*0000*/ 	.byte	0x04, 0x37
        /*0002*/ 	.short	(.L_9 - .L_8)
.L_8:
        /*0004*/ 	.word	0x0000007c


	//----- nvinfo : EIATTR_KPARAM_INFO
	.align		4
.L_9:
        /*0008*/ 	.byte	0x04, 0x17
        /*000a*/ 	.short	(.L_11 - .L_10)
.L_10:
        /*000c*/ 	.word	0x00000000
        /*0010*/ 	.short	0x0003
        /*0012*/ 	.short	0x0018
        /*0014*/ 	.byte	0x00, 0xf0, 0x11, 0x00


	//----- nvinfo : EIATTR_KPARAM_INFO
	.align		4
.L_11:
        /*0018*/ 	.byte	0x04, 0x17
        /*001a*/ 	.short	(.L_13 - .L_12)
.L_12:
        /*001c*/ 	.word	0x00000000
        /*0020*/ 	.short	0x0002
        /*0022*/ 	.short	0x0010
        /*0024*/ 	.byte	0x00, 0xf4, 0x21, 0x00


	//----- nvinfo : EIATTR_KPARAM_INFO
	.align		4
.L_13:
        /*0028*/ 	.byte	0x04, 0x17
        /*002a*/ 	.short	(.L_15 - .L_14)
.L_14:
        /*002c*/ 	.word	0x00000000
        /*0030*/ 	.short	0x0001
        /*0032*/ 	.short	0x0008
        /*0034*/ 	.byte	0x00, 0xf4, 0x21, 0x00


	//----- nvinfo : EIATTR_KPARAM_INFO
	.align		4
.L_15:
        /*0038*/ 	.byte	0x04, 0x17
        /*003a*/ 	.short	(.L_17 - .L_16)
.L_16:
        /*003c*/ 	.word	0x00000000
        /*0040*/ 	.short	0x0000
        /*0042*/ 	.short	0x0000
        /*0044*/ 	.byte	0x00, 0xf4, 0x21, 0x00


	//----- nvinfo : EIATTR_SPARSE_MMA_MASK
	.align		4
.L_17:
        /*0048*/ 	.byte	0x03, 0x50
        /*004a*/ 	.short	0x0000


	//----- nvinfo : EIATTR_MAXREG_COUNT
	.align		4
        /*004c*/ 	.byte	0x03, 0x1b
        /*004e*/ 	.short	0x00ff


	//----- nvinfo : EIATTR_EXIT_INSTR_OFFSETS
	.align		4
        /*0050*/ 	.byte	0x04, 0x1c
        /*0052*/ 	.short	(.L_19 - .L_18)


	//   ....[0]....
.L_18:
        /*0054*/ 	.word	0x00000180


	//   ....[1]....
        /*0058*/ 	.word	0x000001a0


	//----- nvinfo : EIATTR_REQNTID
	.align		4
.L_19:
        /*005c*/ 	.byte	0x04, 0x10
        /*005e*/ 	.short	(.L_21 - .L_20)
.L_20:
        /*0060*/ 	.word	0x00000080
        /*0064*/ 	.word	0x00000001
        /*0068*/ 	.word	0x00000001


	//----- nvinfo : EIATTR_CBANK_PARAM_SIZE
	.align		4
.L_21:
        /*006c*/ 	.byte	0x03, 0x19
        /*006e*/ 	.short	0x001c


	//----- nvinfo : EIATTR_PARAM_CBANK
	.align		4
        /*0070*/ 	.byte	0x04, 0x0a
        /*0072*/ 	.short	(.L_23 - .L_22)
	.align		4
.L_22:
        /*0074*/ 	.word	index@(.nv.constant0.triton_poi_fused_clone_35)
        /*0078*/ 	.short	0x0210
        /*007a*/ 	.short	0x001c


	//----- nvinfo : EIATTR_SW_WAR
	.align		4
.L_23:
        /*007c*/ 	.byte	0x04, 0x36
        /*007e*/ 	.short	(.L_25 - .L_24)
.L_24:
        /*0080*/ 	.word	0x00000008
.L_25:


//--------------------- .nv.callgraph             --------------------------
	.section	.nv.callgraph,"",@"SHT_CUDA_CALLGRAPH"
	.align	4
	.sectionentsize	8
	.align		4
        /*0000*/ 	.word	0x00000000
	.align		4
        /*0004*/ 	.word	0xffffffff
	.align		4
        /*0008*/ 	.word	0x00000000
	.align		4
        /*000c*/ 	.word	0xfffffffe
	.align		4
        /*0010*/ 	.word	0x00000000
	.align		4
        /*0014*/ 	.word	0xfffffffd
	.align		4
        /*0018*/ 	.word	0x00000000
	.align		4
        /*001c*/ 	.word	0xfffffffc


//--------------------- .text.triton_poi_fused_clone_35 --------------------------
	.section	.text.triton_poi_fused_clone_35,"ax",@progbits
	.align	128
        .global         triton_poi_fused_clone_35
        .type           triton_poi_fused_clone_35,@function
        .size           triton_poi_fused_clone_35,(.L_x_1 - triton_poi_fused_clone_35)
        .other          triton_poi_fused_clone_35,@"STO_CUDA_ENTRY STV_DEFAULT"
triton_poi_fused_clone_35:
.text.triton_poi_fused_clone_35:
[----:B------:R-:W0:Y:S02]  /*0000*/  LDC R1, c[0x0][0x28] ;  /* 0x00000a00ff017b82 */ /* 0x000e240000000800 */
[----:B------:R-:W1:Y:S01]  /*0010*/  S2R R0, SR_TID.X ;  /* 0x0000000000007919 */ /* 0x000e620000002100 */
[----:B------:R-:W2:Y:S01]  /*0020*/  LDC.64 R2, c[0x0][0x210] ;  /* 0x00008400ff027b82 */ /* 0x000ea20000000a00 */
[----:B------:R-:W-:Y:S01]  /*0030*/  ULDC.64 UR4, c[0x0][0x208] ;  /* 0x0000820000047ab9 */ /* 0x000fe20000000a00 */
[----:B------:R-:W3:Y:S06]  /*0040*/  S2R R9, SR_CTAID.X ;  /* 0x0000000000097919 */ /* 0x000eec0000002500 */
[----:B------:R-:W4:Y:S01]  /*0050*/  LDC.64 R4, c[0x0][0x218] ;  /* 0x00008600ff047b82 */ /* 0x000f220000000a00 */
[----:B-1----:R-:W-:-:S05]  /*0060*/  LOP3.LUT R0, R0, 0x7f, RZ, 0xc0, !PT ;  /* 0x0000007f00007812 */ /* 0x002fca00078ec0ff */
[----:B---3--:R-:W-:-:S05]  /*0070*/  IMAD R9, R9, 0x80, R0 ;  /* 0x0000008009097824 */ /* 0x008fca00078e0200 */
[----:B------:R-:W-:Y:S02]  /*0080*/  SHF.R.S32.HI R0, RZ, 0x1f, R9 ;  /* 0x0000001fff007819 */ /* 0x000fe40000011409 */
[----:B------:R-:W-:Y:S02]  /*0090*/  ISETP.GE.AND P0, PT, R9, 0x800, PT ;  /* 0x000008000900780c */ /* 0x000fe40003f06270 */
[----:B------:R-:W-:-:S04]  /*00a0*/  LEA.HI R0, R0, R9, RZ, 0x9 ;  /* 0x0000000900007211 */ /* 0x000fc800078f48ff */
[----:B------:R-:W-:Y:S02]  /*00b0*/  LOP3.LUT R6, R0, 0xfffffe00, RZ, 0xc0, !PT ;  /* 0xfffffe0000067812 */ /* 0x000fe400078ec0ff */
[----:B------:R-:W-:Y:S02]  /*00c0*/  SHF.R.S32.HI R0, RZ, 0x9, R0 ;  /* 0x00000009ff007819 */ /* 0x000fe40000011400 */
[----:B------:R-:W-:-:S05]  /*00d0*/  IADD3 R7, R9, 0x3200, -R6 ;  /* 0x0000320009077810 */ /* 0x000fca0007ffe806 */
[----:B------:R-:W-:Y:S02]  /*00e0*/  IMAD R11, R0, 0x4800, R7 ;  /* 0x00004800000b7824 */ /* 0x000fe400078e0207 */
[----:B------:R-:W-:Y:S02]  /*00f0*/  IMAD.MOV.U32 R0, RZ, RZ, RZ ;  /* 0x000000ffff007224 */ /* 0x000fe400078e00ff */
[----:B--2---:R-:W-:Y:S01]  /*0100*/  IMAD.WIDE R2, R11, 0x4, R2 ;  /* 0x000000040b027825 */ /* 0x004fe200078e0202 */
[----:B------:R-:W-:-:S03]  /*0110*/  HFMA2.MMA R11, -RZ, RZ, 0, 0 ;  /* 0x00000000ff0b7435 */ /* 0x000fc600000001ff */
[----:B----4-:R-:W-:Y:S01]  /*0120*/  IMAD.WIDE.U32 R4, R7, 0x4, R4 ;  /* 0x0000000407047825 */ /* 0x010fe200078e0004 */
[----:B------:R-:W2:Y:S01]  /*0130*/  @!P0 LDG.E R0, desc[UR4][R2.64] ;  /* 0x0000000402008981 */ /* 0x000ea2000c1e1900 */
[----:B------:R-:W1:Y:S05]  /*0140*/  LDC.64 R6, c[0x0][0x220] ;  /* 0x00008800ff067b82 */ /* 0x000e6a0000000a00 */
[----:B------:R-:W2:Y:S01]  /*0150*/  @!P0 LDG.E.EL R11, desc[UR4][R4.64] ;  /* 0x00000004040b8981 */ /* 0x000ea2000c2e1900 */
[----:B-1----:R-:W-:-:S04]  /*0160*/  IMAD.WIDE R6, R9, 0x4, R6 ;  /* 0x0000000409067825 */ /* 0x002fc800078e0206 */
[----:B--2---:R-:W-:Y:S01]  /*0170*/  FADD R11, R11, R0 ;  /* 0x000000000b0b7221 */ /* 0x004fe20000000000 */
[----:B------:R-:W-:Y:S06]  /*0180*/  @P0 EXIT ;  /* 0x000000000000094d */ /* 0x000fec0003800000 */
[----:B------:R-:W-:Y:S01]  /*0190*/  STG.E desc[UR4][R6.64], R11 ;  /* 0x0000000b06007986 */ /* 0x000fe2000c101904 */
[----:B------:R-:W-:Y:S05]  /*01a0*/  EXIT ;  /* 0x000000000000794d */ /* 0x000fea0003800000 */
.L_x_0:
[----:B------:R-:W-:-:S00]  /*01b0*/  BRA `(.L_x_0) ;  /* 0xfffffffc00fc7947 */ /* 0x000fc0000383ffff */
[----:B------:R-:W-:-:S00]  /*01c0*/  NOP ;  /* 0x0000000000007918 */ /* 0x000fc00000000000 */
        /* <DEDUP_REMOVED lines=11> */
.L_x_1:


//--------------------- .nv.constant0.triton_poi_fused_clone_35 --------------------------
	.section	.nv.constant0.triton_poi_fused_clone_35,"a",@progbits
	.sectionflags	@""
	.align	4
.nv.constant0.triton_poi_fused_clone_35:
	.zero		556
